//
// Generated by NVIDIA NVVM Compiler
//
// Compiler Build ID: CL-36424714
// Cuda compilation tools, release 13.0, V13.0.88
// Based on NVVM 20.0.0
//

.version 9.0
.target sm_100
.address_size 64

	// .globl	_Z11computeGridPfS_

.visible .entry _Z11computeGridPfS_(
	.param .u64 .ptr .align 1 _Z11computeGridPfS__param_0,
	.param .u64 .ptr .align 1 _Z11computeGridPfS__param_1
)
{
	.reg .b32 	%r<12>;
	.reg .b32 	%f<8>;
	.reg .b64 	%rd<9>;

	ld.param.u64 	%rd1, [_Z11computeGridPfS__param_0];
	ld.param.u64 	%rd2, [_Z11computeGridPfS__param_1];
	cvta.to.global.u64 	%rd3, %rd2;
	cvta.to.global.u64 	%rd4, %rd1;
	mov.u32 	%r1, %ntid.x;
	mov.u32 	%r2, %ctaid.x;
	mov.u32 	%r3, %tid.x;
	mad.lo.s32 	%r4, %r1, %r2, %r3;
	mov.u32 	%r5, %ntid.y;
	mov.u32 	%r6, %ctaid.y;
	mov.u32 	%r7, %tid.y;
	mad.lo.s32 	%r8, %r5, %r6, %r7;
	mad.lo.s32 	%r9, %r8, 30002, %r4;
	add.s32 	%r10, %r9, 1;
	mul.wide.s32 	%rd5, %r10, 4;
	add.s64 	%rd6, %rd4, %rd5;
	ld.global.f32 	%f1, [%rd6];
	ld.global.f32 	%f2, [%rd6+240016];
	add.f32 	%f3, %f1, %f2;
	ld.global.f32 	%f4, [%rd6+120004];
	add.f32 	%f5, %f3, %f4;
	add.s32 	%r11, %r9, 30003;
	ld.global.f32 	%f6, [%rd6+120012];
	add.f32 	%f7, %f5, %f6;
	mul.wide.s32 	%rd7, %r11, 4;
	add.s64 	%rd8, %rd3, %rd7;
	st.global.f32 	[%rd8], %f7;
	ret;

}


// ===== COMPILED SASS (sm_100) =====

	.target	sm_100

	.elftype	@"ET_EXEC"


//--------------------- .note.nv.tkinfo           --------------------------
	.section	.note.nv.tkinfo,"",@"SHT_NOTE"
	.sectionflags	@"SHF_NOTE_NV_TKINFO"
	.tkinfo
        /*0018*/ 	.word	0x00000002
        /*0030*/ 	.string	""
        /*0030*/ 	.string	"ptxas"
        /*0030*/ 	.string	"Cuda compilation tools, release 13.0, V13.0.88"
        /*0030*/ 	.string	"Build cuda_13.0.r13.0/compiler.36424714_0"
        /*0030*/ 	.string	"-arch sm_100 -m 64 "



//--------------------- .note.nv.cuinfo           --------------------------
	.section	.note.nv.cuinfo,"",@"SHT_NOTE"
	.sectionflags	@"SHF_NOTE_NV_CUINFO"
        /*0018*/ 	.short	0x0002
        /*001a*/ 	.short	0x0064
        /*001c*/ 	.short	0x0082
	.zero		2


//--------------------- .nv.info                  --------------------------
	.section	.nv.info,"",@"SHT_CUDA_INFO"
	.align	4


	//----- nvinfo : EIATTR_REGCOUNT
	.align		4
        /*0000*/ 	.byte	0x04, 0x2f
        /*0002*/ 	.short	(.L_1 - .L_0)
	.align		4
.L_0:
        /*0004*/ 	.word	index@(_Z11computeGridPfS_)
        /*0008*/ 	.word	0x0000000e


	//----- nvinfo : EIATTR_FRAME_SIZE
	.align		4
.L_1:
        /*000c*/ 	.byte	0x04, 0x11
        /*000e*/ 	.short	(.L_3 - .L_2)
	.align		4
.L_2:
        /*0010*/ 	.word	index@(_Z11computeGridPfS_)
        /*0014*/ 	.word	0x00000000


	//----- nvinfo : EIATTR_MIN_STACK_SIZE
	.align		4
.L_3:
        /*0018*/ 	.byte	0x04, 0x12
        /*001a*/ 	.short	(.L_5 - .L_4)
	.align		4
.L_4:
        /*001c*/ 	.word	index@(_Z11computeGridPfS_)
        /*0020*/ 	.word	0x00000000
.L_5:


//--------------------- .nv.compat                --------------------------
	.section	.nv.compat,"",@"SHT_CUDA_COMPAT_INFO"
	.align	4
        /*0000*/ 	.byte	0x02, 0x09, 0x00, 0x00, 0x02, 0x02, 0x01, 0x00, 0x02, 0x05, 0x05, 0x00, 0x03, 0x07, 0x01, 0x01
        /*0010*/ 	.byte	0x02, 0x03, 0x00, 0x00, 0x02, 0x06, 0x01, 0x00, 0x04, 0x0b, 0x08, 0x00, 0x09, 0x00, 0x00, 0x00
        /*0020*/ 	.byte	0x00, 0x00, 0x00, 0x00


//--------------------- .nv.info._Z11computeGridPfS_ --------------------------
	.section	.nv.info._Z11computeGridPfS_,"",@"SHT_CUDA_INFO"
	.sectionflags	@""
	.align	4


	//----- nvinfo : EIATTR_CUDA_API_VERSION
	.align		4
        /*0000*/ 	.byte	0x04, 0x37
        /*0002*/ 	.short	(.L_7 - .L_6)
.L_6:
        /*0004*/ 	.word	0x00000082


	//----- nvinfo : EIATTR_KPARAM_INFO
	.align		4
.L_7:
        /*0008*/ 	.byte	0x04, 0x17
        /*000a*/ 	.short	(.L_9 - .L_8)
.L_8:
        /*000c*/ 	.word	0x00000000
        /*0010*/ 	.short	0x0001
        /*0012*/ 	.short	0x0008
        /*0014*/ 	.byte	0x00, 0xf5, 0x21, 0x00


	//----- nvinfo : EIATTR_KPARAM_INFO
	.align		4
.L_9:
        /*0018*/ 	.byte	0x04, 0x17
        /*001a*/ 	.short	(.L_11 - .L_10)
.L_10:
        /*001c*/ 	.word	0x00000000
        /*0020*/ 	.short	0x0000
        /*0022*/ 	.short	0x0000
        /*0024*/ 	.byte	0x00, 0xf5, 0x21, 0x00


	//----- nvinfo : EIATTR_SPARSE_MMA_MASK
	.align		4
.L_11:
        /*0028*/ 	.byte	0x03, 0x50
        /*002a*/ 	.short	0x0000


	//----- nvinfo : EIATTR_MAXREG_COUNT
	.align		4
        /*002c*/ 	.byte	0x03, 0x1b
        /*002e*/ 	.short	0x00ff


	//----- nvinfo : EIATTR_MERCURY_ISA_VERSION
	.align		4
        /*0030*/ 	.byte	0x03, 0x5f
        /*0032*/ 	.short	0x0101


	//----- nvinfo : EIATTR_VRC_CTA_INIT_COUNT
	.align		4
        /*0034*/ 	.byte	0x02, 0x4a
	.zero		1
	.zero		1


	//----- nvinfo : EIATTR_EXIT_INSTR_OFFSETS
	.align		4
        /*0038*/ 	.byte	0x04, 0x1c
        /*003a*/ 	.short	(.L_13 - .L_12)


	//   ....[0]....
.L_12:
        /*003c*/ 	.word	0x00000190


	//----- nvinfo : EIATTR_CBANK_PARAM_SIZE
	.align		4
.L_13:
        /*0040*/ 	.byte	0x03, 0x19
        /*0042*/ 	.short	0x0010


	//----- nvinfo : EIATTR_PARAM_CBANK
	.align		4
        /*0044*/ 	.byte	0x04, 0x0a
        /*0046*/ 	.short	(.L_15 - .L_14)
	.align		4
.L_14:
        /*0048*/ 	.word	index@(.nv.constant0._Z11computeGridPfS_)
        /*004c*/ 	.short	0x0380
        /*004e*/ 	.short	0x0010


	//----- nvinfo : EIATTR_SW_WAR
	.align		4
.L_15:
        /*0050*/ 	.byte	0x04, 0x36
        /*0052*/ 	.short	(.L_17 - .L_16)
.L_16:
        /*0054*/ 	.word	0x00000008
.L_17:


//--------------------- .nv.callgraph             --------------------------
	.section	.nv.callgraph,"",@"SHT_CUDA_CALLGRAPH"
	.align	4
	.sectionentsize	8
	.align		4
        /*0000*/ 	.word	0x00000000
	.align		4
        /*0004*/ 	.word	0xffffffff
	.align		4
        /*0008*/ 	.word	0x00000000
	.align		4
        /*000c*/ 	.word	0xfffffffe
	.align		4
        /*0010*/ 	.word	0x00000000
	.align		4
        /*0014*/ 	.word	0xfffffffd
	.align		4
        /*0018*/ 	.word	0x00000000
	.align		4
        /*001c*/ 	.word	0xfffffffc


//--------------------- .text._Z11computeGridPfS_ --------------------------
	.section	.text._Z11computeGridPfS_,"ax",@progbits
	.align	128
        .global         _Z11computeGridPfS_
        .type           _Z11computeGridPfS_,@function
        .size           _Z11computeGridPfS_,(.L_x_1 - _Z11computeGridPfS_)
        .other          _Z11computeGridPfS_,@"STO_CUDA_ENTRY STV_DEFAULT"
_Z11computeGridPfS_:
.text._Z11computeGridPfS_:
[----:B------:R-:W-:Y:S01]  /*0000*/  LDC R1, c[0x0][0x37c] ;  /* 0x0000df00ff017b82 */ /* 0x000fe20000000800 */
[----:B------:R-:W0:Y:S01]  /*0010*/  S2R R0, SR_CTAID.X ;  /* 0x0000000000007919 */ /* 0x000e220000002500 */
[----:B------:R-:W0:Y:S06]  /*0020*/  LDCU UR4, c[0x0][0x360] ;  /* 0x00006c00ff0477ac */ /* 0x000e2c0008000800 */
[----:B------:R-:W1:Y:S01]  /*0030*/  LDC.64 R2, c[0x0][0x380] ;  /* 0x0000e000ff027b82 */ /* 0x000e620000000a00 */
[----:B------:R-:W0:Y:S01]  /*0040*/  S2R R5, SR_TID.X ;  /* 0x0000000000057919 */ /* 0x000e220000002100 */
[----:B------:R-:W2:Y:S01]  /*0050*/  LDCU UR5, c[0x0][0x364] ;  /* 0x00006c80ff0577ac */ /* 0x000ea20008000800 */
[----:B------:R-:W2:Y:S01]  /*0060*/  S2R R4, SR_CTAID.Y ;  /* 0x0000000000047919 */ /* 0x000ea20000002600 */
[----:B------:R-:W2:Y:S01]  /*0070*/  S2R R7, SR_TID.Y ;  /* 0x0000000000077919 */ /* 0x000ea20000002200 */
[----:B0-----:R-:W-:-:S02]  /*0080*/  IMAD R0, R0, UR4, R5 ;  /* 0x0000000400007c24 */ /* 0x001fc4000f8e0205 */
[----:B--2---:R-:W-:Y:S01]  /*0090*/  IMAD R5, R4, UR5, R7 ;  /* 0x0000000504057c24 */ /* 0x004fe2000f8e0207 */
[----:B------:R-:W0:Y:S03]  /*00a0*/  LDCU.64 UR4, c[0x0][0x358] ;  /* 0x00006b00ff0477ac */ /* 0x000e260008000a00 */
[----:B------:R-:W-:-:S05]  /*00b0*/  IMAD R0, R5, 0x7532, R0 ;  /* 0x0000753205007824 */ /* 0x000fca00078e0200 */
[----:B------:R-:W-:-:S05]  /*00c0*/  IADD3 R5, PT, PT, R0, 0x1, RZ ;  /* 0x0000000100057810 */ /* 0x000fca0007ffe0ff */
[----:B-1----:R-:W-:Y:S02]  /*00d0*/  IMAD.WIDE R2, R5, 0x4, R2 ;  /* 0x0000000405027825 */ /* 0x002fe400078e0202 */
[----:B------:R-:W1:Y:S03]  /*00e0*/  LDC.64 R4, c[0x0][0x388] ;  /* 0x0000e200ff047b82 */ /* 0x000e660000000a00 */
[----:B0-----:R-:W2:Y:S04]  /*00f0*/  LDG.E R6, desc[UR4][R2.64] ;  /* 0x0000000402067981 */ /* 0x001ea8000c1e1900 */
[----:B------:R-:W2:Y:S04]  /*0100*/  LDG.E R7, desc[UR4][R2.64+0x3a990] ;  /* 0x03a9900402077981 */ /* 0x000ea8000c1e1900 */
[----:B------:R-:W3:Y:S04]  /*0110*/  LDG.E R9, desc[UR4][R2.64+0x1d4c4] ;  /* 0x01d4c40402097981 */ /* 0x000ee8000c1e1900 */
[----:B------:R-:W4:Y:S01]  /*0120*/  LDG.E R11, desc[UR4][R2.64+0x1d4cc] ;  /* 0x01d4cc04020b7981 */ /* 0x000f22000c1e1900 */
[----:B--2---:R-:W-:Y:S01]  /*0130*/  FADD R6, R6, R7 ;  /* 0x0000000706067221 */ /* 0x004fe20000000000 */
[----:B------:R-:W-:-:S03]  /*0140*/  IADD3 R7, PT, PT, R0, 0x7533, RZ ;  /* 0x0000753300077810 */ /* 0x000fc60007ffe0ff */
[----:B---3--:R-:W-:Y:S02]  /*0150*/  FADD R6, R6, R9 ;  /* 0x0000000906067221 */ /* 0x008fe40000000000 */
[----:B-1----:R-:W-:-:S04]  /*0160*/  IMAD.WIDE R4, R7, 0x4, R4 ;  /* 0x0000000407047825 */ /* 0x002fc800078e0204 */
[----:B----4-:R-:W-:-:S05]  /*0170*/  FADD R11, R6, R11 ;  /* 0x0000000b060b7221 */ /* 0x010fca0000000000 */
[----:B------:R-:W-:Y:S01]  /*0180*/  STG.E desc[UR4][R4.64], R11 ;  /* 0x0000000b04007986 */ /* 0x000fe2000c101904 */
[----:B------:R-:W-:Y:S05]  /*0190*/  EXIT ;  /* 0x000000000000794d */ /* 0x000fea0003800000 */
.L_x_0:
[----:B------:R-:W-:-:S00]  /*01a0*/  BRA `(.L_x_0) ;  /* 0xfffffffc00fc7947 */ /* 0x000fc0000383ffff */
[----:B------:R-:W-:-:S00]  /*01b0*/  NOP ;  /* 0x0000000000007918 */ /* 0x000fc00000000000 */
        /* <DEDUP_REMOVED lines=12> */
.L_x_1:


//--------------------- .nv.shared.reserved.0     --------------------------
	.section	.nv.shared.reserved.0,"aw",@nobits
	.weak		__nv_reservedSMEM_offset_0_alias
	.size		__nv_reservedSMEM_offset_0_alias, 0, 64
	.other		__nv_reservedSMEM_offset_0_alias,@"STO_CUDA_RESERVED_SHARED STV_DEFAULT"
__nv_reservedSMEM_offset_0_alias:
	.zero		0
	.zero		64


//--------------------- .nv.constant0._Z11computeGridPfS_ --------------------------
	.section	.nv.constant0._Z11computeGridPfS_,"a",@progbits
	.sectionflags	@""
	.align	4
.nv.constant0._Z11computeGridPfS_:
	.zero		912


//--------------------- SYMBOLS --------------------------

	.type		.nv.reservedSmem.offset0,@object
	.size		.nv.reservedSmem.offset0,0x4
